	.headerflags	@"EF_CUDA_TEXMODE_UNIFIED EF_CUDA_64BIT_ADDRESS EF_CUDA_ACCELERATORS EF_CUDA_SM90 EF_CUDA_VIRTUAL_SM(EF_CUDA_SM90)"
	.elftype	@"ET_EXEC"


//--------------------- .nv.info                  --------------------------
	.section	.nv.info,"",@"SHT_CUDA_INFO"
	.align	4


	//----- nvinfo : EIATTR_REGCOUNT
	.align		4
        /*0000*/ 	.byte	0x04, 0x2f
        /*0002*/ 	.short	(.L_3 - .L_2)
	.align		4
.L_2:
        /*0004*/ 	.word	index@(triton_poi_fused__native_batch_norm_legit_no_training_relu_4)
        /*0008*/ 	.word	0x00000010


	//----- nvinfo : EIATTR_MIN_STACK_SIZE
	.align		4
.L_3:
        /*000c*/ 	.byte	0x04, 0x12
        /*000e*/ 	.short	(.L_5 - .L_4)
	.align		4
.L_4:
        /*0010*/ 	.word	index@(triton_poi_fused__native_batch_norm_legit_no_training_relu_4)
        /*0014*/ 	.word	0x00000000


	//----- nvinfo : EIATTR_FRAME_SIZE
	.align		4
.L_5:
        /*0018*/ 	.byte	0x04, 0x11
        /*001a*/ 	.short	(.L_7 - .L_6)
	.align		4
.L_6:
        /*001c*/ 	.word	index@(triton_poi_fused__native_batch_norm_legit_no_training_relu_4)
        /*0020*/ 	.word	0x00000000


	//----- nvinfo : EIATTR_MIN_STACK_SIZE
	.align		4
.L_7:
        /*0024*/ 	.byte	0x04, 0x12
        /*0026*/ 	.short	(.L_9 - .L_8)
	.align		4
.L_8:
        /*0028*/ 	.word	index@(triton_poi_fused__native_batch_norm_legit_no_training_relu_4)
        /*002c*/ 	.word	0x00000000
.L_9:


//--------------------- .nv.info.triton_poi_fused__native_batch_norm_legit_no_training_relu_4 --------------------------
	.section	.nv.info.triton_poi_fused__native_batch_norm_legit_no_training_relu_4,"",@"SHT_CUDA_INFO"
	.sectionflags	@""
	.align	4


	//----- nvinfo : EIATTR_CUDA_API_VERSION
	.align		4
        /*0000*/ 	.byte	0x04, 0x37
        /*0002*/ 	.short	(.L_11 - .L_10)
.L_10:
        /*0004*/ 	.word	0x0000007c


	//----- nvinfo : EIATTR_KPARAM_INFO
	.align		4
.L_11:
        /*0008*/ 	.byte	0x04, 0x17
        /*000a*/ 	.short	(.L_13 - .L_12)
.L_12:
        /*000c*/ 	.word	0x00000000
        /*0010*/ 	.short	0x0006
        /*0012*/ 	.short	0x0030
        /*0014*/ 	.byte	0x00, 0xf0, 0x11, 0x00


	//----- nvinfo : EIATTR_KPARAM_INFO
	.align		4
.L_13:
        /*0018*/ 	.byte	0x04, 0x17
        /*001a*/ 	.short	(.L_15 - .L_14)
.L_14:
        /*001c*/ 	.word	0x00000000
        /*0020*/ 	.short	0x0005
        /*0022*/ 	.short	0x0028
        /*0024*/ 	.byte	0x00, 0xf4, 0x21, 0x00


	//----- nvinfo : EIATTR_KPARAM_INFO
	.align		4
.L_15:
        /*0028*/ 	.byte	0x04, 0x17
        /*002a*/ 	.short	(.L_17 - .L_16)
.L_16:
        /*002c*/ 	.word	0x00000000
        /*0030*/ 	.short	0x0004
        /*0032*/ 	.short	0x0020
        /*0034*/ 	.byte	0x00, 0xf4, 0x21, 0x00


	//----- nvinfo : EIATTR_KPARAM_INFO
	.align		4
.L_17:
        /*0038*/ 	.byte	0x04, 0x17
        /*003a*/ 	.short	(.L_19 - .L_18)
.L_18:
        /*003c*/ 	.word	0x00000000
        /*0040*/ 	.short	0x0003
        /*0042*/ 	.short	0x0018
        /*0044*/ 	.byte	0x00, 0xf4, 0x21, 0x00


	//----- nvinfo : EIATTR_KPARAM_INFO
	.align		4
.L_19:
        /*0048*/ 	.byte	0x04, 0x17
        /*004a*/ 	.short	(.L_21 - .L_20)
.L_20:
        /*004c*/ 	.word	0x00000000
        /*0050*/ 	.short	0x0002
        /*0052*/ 	.short	0x0010
        /*0054*/ 	.byte	0x00, 0xf4, 0x21, 0x00


	//----- nvinfo : EIATTR_KPARAM_INFO
	.align		4
.L_21:
        /*0058*/ 	.byte	0x04, 0x17
        /*005a*/ 	.short	(.L_23 - .L_22)
.L_22:
        /*005c*/ 	.word	0x00000000
        /*0060*/ 	.short	0x0001
        /*0062*/ 	.short	0x0008
        /*0064*/ 	.byte	0x00, 0xf4, 0x21, 0x00


	//----- nvinfo : EIATTR_KPARAM_INFO
	.align		4
.L_23:
        /*0068*/ 	.byte	0x04, 0x17
        /*006a*/ 	.short	(.L_25 - .L_24)
.L_24:
        /*006c*/ 	.word	0x00000000
        /*0070*/ 	.short	0x0000
        /*0072*/ 	.short	0x0000
        /*0074*/ 	.byte	0x00, 0xf4, 0x21, 0x00


	//----- nvinfo : EIATTR_SPARSE_MMA_MASK
	.align		4
.L_25:
        /*0078*/ 	.byte	0x03, 0x50
        /*007a*/ 	.short	0x0000


	//----- nvinfo : EIATTR_MAXREG_COUNT
	.align		4
        /*007c*/ 	.byte	0x03, 0x1b
        /*007e*/ 	.short	0x00ff


	//----- nvinfo : EIATTR_EXIT_INSTR_OFFSETS
	.align		4
        /*0080*/ 	.byte	0x04, 0x1c
        /*0082*/ 	.short	(.L_27 - .L_26)


	//   ....[0]....
.L_26:
        /*0084*/ 	.word	0x000002f0


	//----- nvinfo : EIATTR_REQNTID
	.align		4
.L_27:
        /*0088*/ 	.byte	0x04, 0x10
        /*008a*/ 	.short	(.L_29 - .L_28)
.L_28:
        /*008c*/ 	.word	0x00000080
        /*0090*/ 	.word	0x00000001
        /*0094*/ 	.word	0x00000001


	//----- nvinfo : EIATTR_CBANK_PARAM_SIZE
	.align		4
.L_29:
        /*0098*/ 	.byte	0x03, 0x19
        /*009a*/ 	.short	0x0034


	//----- nvinfo : EIATTR_PARAM_CBANK
	.align		4
        /*009c*/ 	.byte	0x04, 0x0a
        /*009e*/ 	.short	(.L_31 - .L_30)
	.align		4
.L_30:
        /*00a0*/ 	.word	index@(.nv.constant0.triton_poi_fused__native_batch_norm_legit_no_training_relu_4)
        /*00a4*/ 	.short	0x0210
        /*00a6*/ 	.short	0x0034


	//----- nvinfo : EIATTR_SW_WAR
	.align		4
.L_31:
        /*00a8*/ 	.byte	0x04, 0x36
        /*00aa*/ 	.short	(.L_33 - .L_32)
.L_32:
        /*00ac*/ 	.word	0x00000008
.L_33:


//--------------------- .nv.callgraph             --------------------------
	.section	.nv.callgraph,"",@"SHT_CUDA_CALLGRAPH"
	.align	4
	.sectionentsize	8
	.align		4
        /*0000*/ 	.word	0x00000000
	.align		4
        /*0004*/ 	.word	0xffffffff
	.align		4
        /*0008*/ 	.word	0x00000000
	.align		4
        /*000c*/ 	.word	0xfffffffe
	.align		4
        /*0010*/ 	.word	0x00000000
	.align		4
        /*0014*/ 	.word	0xfffffffd
	.align		4
        /*0018*/ 	.word	0x00000000
	.align		4
        /*001c*/ 	.word	0xfffffffc


//--------------------- .nv.constant4             --------------------------
	.section	.nv.constant4,"a",@progbits
	.align	8
	.align		8
.nv.constant4:
        /*0000*/ 	.dword	_$_str
	.align		8
        /*0008*/ 	.dword	_$_str_$_2


//--------------------- .text.triton_poi_fused__native_batch_norm_legit_no_training_relu_4 --------------------------
	.section	.text.triton_poi_fused__native_batch_norm_legit_no_training_relu_4,"ax",@progbits
	.align	128
        .global         triton_poi_fused__native_batch_norm_legit_no_training_relu_4
        .type           triton_poi_fused__native_batch_norm_legit_no_training_relu_4,@function
        .size           triton_poi_fused__native_batch_norm_legit_no_training_relu_4,(.L_x_1 - triton_poi_fused__native_batch_norm_legit_no_training_relu_4)
        .other          triton_poi_fused__native_batch_norm_legit_no_training_relu_4,@"STO_CUDA_ENTRY STV_DEFAULT"
triton_poi_fused__native_batch_norm_legit_no_training_relu_4:
.text.triton_poi_fused__native_batch_norm_legit_no_training_relu_4:
[----:B------:R-:W-:Y:S01]  /*0000*/  LDC R1, c[0x0][0x28] ;  /* 0x00000a00ff017b82 */ /* 0x000fe20000000800 */
[----:B------:R-:W1:Y:S07]  /*0010*/  S2R R0, SR_TID.X ;  /* 0x0000000000007919 */ /* 0x000e6e0000002100 */
[----:B------:R-:W2:Y:S01]  /*0020*/  LDC.64 R6, c[0x0][0x220] ;  /* 0x00008800ff067b82 */ /* 0x000ea20000000a00 */
[----:B------:R-:W-:Y:S01]  /*0030*/  ULDC.64 UR4, c[0x0][0x208] ;  /* 0x0000820000047ab9 */ /* 0x000fe20000000a00 */
[----:B------:R-:W3:Y:S06]  /*0040*/  S2R R3, SR_CTAID.X ;  /* 0x0000000000037919 */ /* 0x000eec0000002500 */
[----:B------:R-:W4:Y:S08]  /*0050*/  LDC.64 R4, c[0x0][0x218] ;  /* 0x00008600ff047b82 */ /* 0x000f300000000a00 */
[----:B------:R-:W5:Y:S08]  /*0060*/  LDC.64 R8, c[0x0][0x228] ;  /* 0x00008a00ff087b82 */ /* 0x000f700000000a00 */
[----:B------:R-:W5:Y:S01]  /*0070*/  LDC.64 R10, c[0x0][0x230] ;  /* 0x00008c00ff0a7b82 */ /* 0x000f620000000a00 */
[----:B-1----:R-:W-:-:S02]  /*0080*/  LOP3.LUT R0, R0, 0x7f, RZ, 0xc0, !PT ;  /* 0x0000007f00007812 */ /* 0x002fc400078ec0ff */
[----:B---3--:R-:W-:Y:S02]  /*0090*/  SHF.R.S32.HI R2, RZ, 0x18, R3 ;  /* 0x00000018ff027819 */ /* 0x008fe40000011403 */
[----:B------:R-:W-:Y:S02]  /*00a0*/  LEA R0, R3, R0, 0x7 ;  /* 0x0000000003007211 */ /* 0x000fe400078e38ff */
[----:B------:R-:W-:-:S04]  /*00b0*/  SGXT R3, R2, 0x1 ;  /* 0x000000010203781a */ /* 0x000fc80000000200 */
[----:B------:R-:W-:-:S04]  /*00c0*/  LEA.HI R3, R3, R0, RZ, 0x8 ;  /* 0x0000000003037211 */ /* 0x000fc800078f40ff */
[----:B------:R-:W-:-:S04]  /*00d0*/  SHF.R.S32.HI R3, RZ, 0x8, R3 ;  /* 0x00000008ff037819 */ /* 0x000fc80000011403 */
[----:B------:R-:W-:-:S04]  /*00e0*/  LEA.HI R2, R3, R3, RZ, 0x5 ;  /* 0x0000000303027211 */ /* 0x000fc800078f28ff */
[----:B------:R-:W-:-:S04]  /*00f0*/  LOP3.LUT R2, R2, 0xffffffe0, RZ, 0xc0, !PT ;  /* 0xffffffe002027812 */ /* 0x000fc800078ec0ff */
[----:B------:R-:W-:Y:S02]  /*0100*/  IADD3 R13, R3, -R2, RZ ;  /* 0x80000002030d7210 */ /* 0x000fe40007ffe0ff */
[----:B------:R-:W1:Y:S03]  /*0110*/  LDC.64 R2, c[0x0][0x210] ;  /* 0x00008400ff027b82 */ /* 0x000e660000000a00 */
[----:B--2---:R-:W-:-:S06]  /*0120*/  IMAD.WIDE R6, R13, 0x4, R6 ;  /* 0x000000040d067825 */ /* 0x004fcc00078e0206 */
[----:B------:R-:W2:Y:S01]  /*0130*/  LDG.E.EL R6, desc[UR4][R6.64] ;  /* 0x0000000406067981 */ /* 0x000ea2000c2e1900 */
[----:B----4-:R-:W-:-:S04]  /*0140*/  IMAD.WIDE R4, R13, 0x4, R4 ;  /* 0x000000040d047825 */ /* 0x010fc800078e0204 */
[C---:B-----5:R-:W-:Y:S02]  /*0150*/  IMAD.WIDE R8, R13.reuse, 0x4, R8 ;  /* 0x000000040d087825 */ /* 0x060fe400078e0208 */
[----:B------:R3:W4:Y:S02]  /*0160*/  LDG.E.EL R5, desc[UR4][R4.64] ;  /* 0x0000000404057981 */ /* 0x000724000c2e1900 */
[----:B0-----:R-:W-:Y:S02]  /*0170*/  IMAD.WIDE R10, R13, 0x4, R10 ;  /* 0x000000040d0a7825 */ /* 0x001fe400078e020a */
[----:B------:R-:W5:Y:S02]  /*0180*/  LDG.E.EL R8, desc[UR4][R8.64] ;  /* 0x0000000408087981 */ /* 0x000f64000c2e1900 */
[C---:B-1----:R-:W-:Y:S02]  /*0190*/  IMAD.WIDE R2, R0.reuse, 0x4, R2 ;  /* 0x0000000400027825 */ /* 0x042fe400078e0202 */
[----:B------:R-:W5:Y:S04]  /*01a0*/  LDG.E.EL R11, desc[UR4][R10.64] ;  /* 0x000000040a0b7981 */ /* 0x000f68000c2e1900 */
[----:B------:R0:W4:Y:S01]  /*01b0*/  LDG.E R12, desc[UR4][R2.64] ;  /* 0x00000004020c7981 */ /* 0x000122000c1e1900 */
[----:B---3--:R-:W-:Y:S01]  /*01c0*/  HFMA2.MMA R4, -RZ, RZ, 1.625, 0 ;  /* 0x3e800000ff047435 */ /* 0x008fe200000001ff */
[----:B0-----:R-:W0:Y:S02]  /*01d0*/  LDC.64 R2, c[0x0][0x238] ;  /* 0x00008e00ff027b82 */ /* 0x001e240000000a00 */
[----:B0-----:R-:W-:-:S04]  /*01e0*/  IMAD.WIDE R2, R0, 0x4, R2 ;  /* 0x0000000400027825 */ /* 0x001fc800078e0202 */
[----:B--2---:R-:W-:-:S04]  /*01f0*/  FADD R6, R6, 9.9999997473787516356e-06 ;  /* 0x3727c5ac06067421 */ /* 0x004fc80000000000 */
[----:B------:R-:W0:Y:S02]  /*0200*/  MUFU.SQRT R7, R6 ;  /* 0x0000000600077308 */ /* 0x000e240000002000 */
[C---:B0-----:R-:W-:Y:S02]  /*0210*/  FSETP.GT.AND P0, PT, R7.reuse, 8.50705917302346158658e+37, PT ;  /* 0x7e8000000700780b */ /* 0x041fe40003f04000 */
[----:B------:R-:W-:-:S11]  /*0220*/  FSETP.GEU.AND P1, PT, R7, 1.175494350822287508e-38, PT ;  /* 0x008000000700780b */ /* 0x000fd60003f2e000 */
[----:B------:R-:W-:-:S04]  /*0230*/  @P0 FMUL R7, R7, 0.25 ;  /* 0x3e80000007070820 */ /* 0x000fc80000400000 */
[----:B------:R-:W-:-:S06]  /*0240*/  @!P1 FMUL R7, R7, 16777216 ;  /* 0x4b80000007079820 */ /* 0x000fcc0000400000 */
[----:B------:R-:W0:Y:S01]  /*0250*/  MUFU.RCP R7, R7 ;  /* 0x0000000700077308 */ /* 0x000e220000001000 */
[----:B------:R-:W-:Y:S01]  /*0260*/  FSEL R4, R4, 1, P0 ;  /* 0x3f80000004047808 */ /* 0x000fe20000000000 */
[----:B----4-:R-:W-:-:S04]  /*0270*/  FADD R5, R12, -R5 ;  /* 0x800000050c057221 */ /* 0x010fc80000000000 */
[----:B------:R-:W-:-:S04]  /*0280*/  @!P1 FMUL R4, R4, 16777216 ;  /* 0x4b80000004049820 */ /* 0x000fc80000400000 */
[----:B0-----:R-:W-:-:S04]  /*0290*/  FMUL R4, R7, R4 ;  /* 0x0000000407047220 */ /* 0x001fc80000400000 */
[----:B------:R-:W-:-:S04]  /*02a0*/  FMUL R4, R5, R4 ;  /* 0x0000000405047220 */ /* 0x000fc80000400000 */
[----:B-----5:R-:W-:-:S05]  /*02b0*/  FFMA R4, R8, R4, R11 ;  /* 0x0000000408047223 */ /* 0x020fca000000000b */
[----:B------:R-:W-:-:S04]  /*02c0*/  FSETP.GEU.AND P0, PT, R4, RZ, PT ;  /* 0x000000ff0400720b */ /* 0x000fc80003f0e000 */
[----:B------:R-:W-:-:S05]  /*02d0*/  FSEL R5, R4, RZ, P0 ;  /* 0x000000ff04057208 */ /* 0x000fca0000000000 */
[----:B------:R-:W-:Y:S01]  /*02e0*/  STG.E desc[UR4][R2.64], R5 ;  /* 0x0000000502007986 */ /* 0x000fe2000c101904 */
[----:B------:R-:W-:Y:S05]  /*02f0*/  EXIT ;  /* 0x000000000000794d */ /* 0x000fea0003800000 */
.L_x_0:
[----:B------:R-:W-:-:S00]  /*0300*/  BRA `(.L_x_0) ;  /* 0xfffffffc00fc7947 */ /* 0x000fc0000383ffff */
[----:B------:R-:W-:-:S00]  /*0310*/  NOP ;  /* 0x0000000000007918 */ /* 0x000fc00000000000 */
        /* <DEDUP_REMOVED lines=14> */
.L_x_1:


//--------------------- .nv.global.init           --------------------------
	.section	.nv.global.init,"aw",@progbits
.nv.global.init:
	.type		_$_str,@object
	.size		_$_str,(_$_str_$_2 - _$_str)
_$_str:
        /*0000*/ 	.byte	0x5f, 0x5f, 0x43, 0x55, 0x44, 0x41, 0x5f, 0x46, 0x54, 0x5a, 0x00
	.type		_$_str_$_2,@object
	.size		_$_str_$_2,(.L_1 - _$_str_$_2)
_$_str_$_2:
        /*000b*/ 	.byte	0x5f, 0x5f, 0x43, 0x55, 0x44, 0x41, 0x5f, 0x50, 0x52, 0x45, 0x43, 0x5f, 0x53, 0x51, 0x52, 0x54
        /*001b*/ 	.byte	0x00
.L_1:


//--------------------- .nv.constant0.triton_poi_fused__native_batch_norm_legit_no_training_relu_4 --------------------------
	.section	.nv.constant0.triton_poi_fused__native_batch_norm_legit_no_training_relu_4,"a",@progbits
	.sectionflags	@""
	.align	4
.nv.constant0.triton_poi_fused__native_batch_norm_legit_no_training_relu_4:
	.zero		580
